//
// Generated by NVIDIA NVVM Compiler
//
// Compiler Build ID: CL-36424714
// Cuda compilation tools, release 13.0, V13.0.88
// Based on NVVM 20.0.0
//

.version 9.0
.target sm_100
.address_size 64

	// .globl	default_function_kernel

.visible .entry default_function_kernel(
	.param .u64 .ptr .align 1 default_function_kernel_param_0,
	.param .u64 .ptr .align 1 default_function_kernel_param_1
)
.maxntid 13
{
	.reg .b32 	%r<6>;
	.reg .b32 	%f<127>;
	.reg .b64 	%rd<9>;

	ld.param.u64 	%rd1, [default_function_kernel_param_0];
	ld.param.u64 	%rd2, [default_function_kernel_param_1];
	cvta.to.global.u64 	%rd3, %rd2;
	cvta.to.global.u64 	%rd4, %rd1;
	mov.u32 	%r1, %ctaid.x;
	mov.u32 	%r2, %tid.x;
	mad.lo.s32 	%r3, %r1, 13, %r2;
	mul.wide.u32 	%rd5, %r3, 4;
	add.s64 	%rd6, %rd4, %rd5;
	mul.lo.s32 	%r4, %r2, 63;
	mad.lo.s32 	%r5, %r1, 819, %r4;
	mul.wide.u32 	%rd7, %r5, 4;
	add.s64 	%rd8, %rd3, %rd7;
	ld.global.nc.f32 	%f1, [%rd8];
	max.f32 	%f2, %f1, 0fFF7FFFFD;
	ld.global.nc.f32 	%f3, [%rd8+4];
	max.f32 	%f4, %f2, %f3;
	ld.global.nc.f32 	%f5, [%rd8+8];
	max.f32 	%f6, %f4, %f5;
	ld.global.nc.f32 	%f7, [%rd8+12];
	max.f32 	%f8, %f6, %f7;
	ld.global.nc.f32 	%f9, [%rd8+16];
	max.f32 	%f10, %f8, %f9;
	ld.global.nc.f32 	%f11, [%rd8+20];
	max.f32 	%f12, %f10, %f11;
	ld.global.nc.f32 	%f13, [%rd8+24];
	max.f32 	%f14, %f12, %f13;
	ld.global.nc.f32 	%f15, [%rd8+28];
	max.f32 	%f16, %f14, %f15;
	ld.global.nc.f32 	%f17, [%rd8+32];
	max.f32 	%f18, %f16, %f17;
	ld.global.nc.f32 	%f19, [%rd8+36];
	max.f32 	%f20, %f18, %f19;
	ld.global.nc.f32 	%f21, [%rd8+40];
	max.f32 	%f22, %f20, %f21;
	ld.global.nc.f32 	%f23, [%rd8+44];
	max.f32 	%f24, %f22, %f23;
	ld.global.nc.f32 	%f25, [%rd8+48];
	max.f32 	%f26, %f24, %f25;
	ld.global.nc.f32 	%f27, [%rd8+52];
	max.f32 	%f28, %f26, %f27;
	ld.global.nc.f32 	%f29, [%rd8+56];
	max.f32 	%f30, %f28, %f29;
	ld.global.nc.f32 	%f31, [%rd8+60];
	max.f32 	%f32, %f30, %f31;
	ld.global.nc.f32 	%f33, [%rd8+64];
	max.f32 	%f34, %f32, %f33;
	ld.global.nc.f32 	%f35, [%rd8+68];
	max.f32 	%f36, %f34, %f35;
	ld.global.nc.f32 	%f37, [%rd8+72];
	max.f32 	%f38, %f36, %f37;
	ld.global.nc.f32 	%f39, [%rd8+76];
	max.f32 	%f40, %f38, %f39;
	ld.global.nc.f32 	%f41, [%rd8+80];
	max.f32 	%f42, %f40, %f41;
	ld.global.nc.f32 	%f43, [%rd8+84];
	max.f32 	%f44, %f42, %f43;
	ld.global.nc.f32 	%f45, [%rd8+88];
	max.f32 	%f46, %f44, %f45;
	ld.global.nc.f32 	%f47, [%rd8+92];
	max.f32 	%f48, %f46, %f47;
	ld.global.nc.f32 	%f49, [%rd8+96];
	max.f32 	%f50, %f48, %f49;
	ld.global.nc.f32 	%f51, [%rd8+100];
	max.f32 	%f52, %f50, %f51;
	ld.global.nc.f32 	%f53, [%rd8+104];
	max.f32 	%f54, %f52, %f53;
	ld.global.nc.f32 	%f55, [%rd8+108];
	max.f32 	%f56, %f54, %f55;
	ld.global.nc.f32 	%f57, [%rd8+112];
	max.f32 	%f58, %f56, %f57;
	ld.global.nc.f32 	%f59, [%rd8+116];
	max.f32 	%f60, %f58, %f59;
	ld.global.nc.f32 	%f61, [%rd8+120];
	max.f32 	%f62, %f60, %f61;
	ld.global.nc.f32 	%f63, [%rd8+124];
	max.f32 	%f64, %f62, %f63;
	ld.global.nc.f32 	%f65, [%rd8+128];
	max.f32 	%f66, %f64, %f65;
	ld.global.nc.f32 	%f67, [%rd8+132];
	max.f32 	%f68, %f66, %f67;
	ld.global.nc.f32 	%f69, [%rd8+136];
	max.f32 	%f70, %f68, %f69;
	ld.global.nc.f32 	%f71, [%rd8+140];
	max.f32 	%f72, %f70, %f71;
	ld.global.nc.f32 	%f73, [%rd8+144];
	max.f32 	%f74, %f72, %f73;
	ld.global.nc.f32 	%f75, [%rd8+148];
	max.f32 	%f76, %f74, %f75;
	ld.global.nc.f32 	%f77, [%rd8+152];
	max.f32 	%f78, %f76, %f77;
	ld.global.nc.f32 	%f79, [%rd8+156];
	max.f32 	%f80, %f78, %f79;
	ld.global.nc.f32 	%f81, [%rd8+160];
	max.f32 	%f82, %f80, %f81;
	ld.global.nc.f32 	%f83, [%rd8+164];
	max.f32 	%f84, %f82, %f83;
	ld.global.nc.f32 	%f85, [%rd8+168];
	max.f32 	%f86, %f84, %f85;
	ld.global.nc.f32 	%f87, [%rd8+172];
	max.f32 	%f88, %f86, %f87;
	ld.global.nc.f32 	%f89, [%rd8+176];
	max.f32 	%f90, %f88, %f89;
	ld.global.nc.f32 	%f91, [%rd8+180];
	max.f32 	%f92, %f90, %f91;
	ld.global.nc.f32 	%f93, [%rd8+184];
	max.f32 	%f94, %f92, %f93;
	ld.global.nc.f32 	%f95, [%rd8+188];
	max.f32 	%f96, %f94, %f95;
	ld.global.nc.f32 	%f97, [%rd8+192];
	max.f32 	%f98, %f96, %f97;
	ld.global.nc.f32 	%f99, [%rd8+196];
	max.f32 	%f100, %f98, %f99;
	ld.global.nc.f32 	%f101, [%rd8+200];
	max.f32 	%f102, %f100, %f101;
	ld.global.nc.f32 	%f103, [%rd8+204];
	max.f32 	%f104, %f102, %f103;
	ld.global.nc.f32 	%f105, [%rd8+208];
	max.f32 	%f106, %f104, %f105;
	ld.global.nc.f32 	%f107, [%rd8+212];
	max.f32 	%f108, %f106, %f107;
	ld.global.nc.f32 	%f109, [%rd8+216];
	max.f32 	%f110, %f108, %f109;
	ld.global.nc.f32 	%f111, [%rd8+220];
	max.f32 	%f112, %f110, %f111;
	ld.global.nc.f32 	%f113, [%rd8+224];
	max.f32 	%f114, %f112, %f113;
	ld.global.nc.f32 	%f115, [%rd8+228];
	max.f32 	%f116, %f114, %f115;
	ld.global.nc.f32 	%f117, [%rd8+232];
	max.f32 	%f118, %f116, %f117;
	ld.global.nc.f32 	%f119, [%rd8+236];
	max.f32 	%f120, %f118, %f119;
	ld.global.nc.f32 	%f121, [%rd8+240];
	max.f32 	%f122, %f120, %f121;
	ld.global.nc.f32 	%f123, [%rd8+244];
	max.f32 	%f124, %f122, %f123;
	ld.global.nc.f32 	%f125, [%rd8+248];
	max.f32 	%f126, %f124, %f125;
	st.global.f32 	[%rd6], %f126;
	ret;

}


// ===== COMPILED SASS (sm_100) =====

	.target	sm_100

	.elftype	@"ET_EXEC"


//--------------------- .note.nv.tkinfo           --------------------------
	.section	.note.nv.tkinfo,"",@"SHT_NOTE"
	.sectionflags	@"SHF_NOTE_NV_TKINFO"
	.tkinfo
        /*0018*/ 	.word	0x00000002
        /*0030*/ 	.string	""
        /*0030*/ 	.string	"ptxas"
        /*0030*/ 	.string	"Cuda compilation tools, release 13.0, V13.0.88"
        /*0030*/ 	.string	"Build cuda_13.0.r13.0/compiler.36424714_0"
        /*0030*/ 	.string	"-arch sm_100 -m 64 "



//--------------------- .note.nv.cuinfo           --------------------------
	.section	.note.nv.cuinfo,"",@"SHT_NOTE"
	.sectionflags	@"SHF_NOTE_NV_CUINFO"
        /*0018*/ 	.short	0x0002
        /*001a*/ 	.short	0x0064
        /*001c*/ 	.short	0x0082
	.zero		2


//--------------------- .nv.info                  --------------------------
	.section	.nv.info,"",@"SHT_CUDA_INFO"
	.align	4


	//----- nvinfo : EIATTR_REGCOUNT
	.align		4
        /*0000*/ 	.byte	0x04, 0x2f
        /*0002*/ 	.short	(.L_1 - .L_0)
	.align		4
.L_0:
        /*0004*/ 	.word	index@(default_function_kernel)
        /*0008*/ 	.word	0x0000003e


	//----- nvinfo : EIATTR_FRAME_SIZE
	.align		4
.L_1:
        /*000c*/ 	.byte	0x04, 0x11
        /*000e*/ 	.short	(.L_3 - .L_2)
	.align		4
.L_2:
        /*0010*/ 	.word	index@(default_function_kernel)
        /*0014*/ 	.word	0x00000000


	//----- nvinfo : EIATTR_MIN_STACK_SIZE
	.align		4
.L_3:
        /*0018*/ 	.byte	0x04, 0x12
        /*001a*/ 	.short	(.L_5 - .L_4)
	.align		4
.L_4:
        /*001c*/ 	.word	index@(default_function_kernel)
        /*0020*/ 	.word	0x00000000
.L_5:


//--------------------- .nv.compat                --------------------------
	.section	.nv.compat,"",@"SHT_CUDA_COMPAT_INFO"
	.align	4
        /*0000*/ 	.byte	0x02, 0x09, 0x00, 0x00, 0x02, 0x02, 0x01, 0x00, 0x02, 0x05, 0x05, 0x00, 0x03, 0x07, 0x01, 0x01
        /*0010*/ 	.byte	0x02, 0x03, 0x00, 0x00, 0x02, 0x06, 0x01, 0x00, 0x04, 0x0b, 0x08, 0x00, 0x09, 0x00, 0x00, 0x00
        /*0020*/ 	.byte	0x00, 0x00, 0x00, 0x00


//--------------------- .nv.info.default_function_kernel --------------------------
	.section	.nv.info.default_function_kernel,"",@"SHT_CUDA_INFO"
	.sectionflags	@""
	.align	4


	//----- nvinfo : EIATTR_CUDA_API_VERSION
	.align		4
        /*0000*/ 	.byte	0x04, 0x37
        /*0002*/ 	.short	(.L_7 - .L_6)
.L_6:
        /*0004*/ 	.word	0x00000082


	//----- nvinfo : EIATTR_KPARAM_INFO
	.align		4
.L_7:
        /*0008*/ 	.byte	0x04, 0x17
        /*000a*/ 	.short	(.L_9 - .L_8)
.L_8:
        /*000c*/ 	.word	0x00000000
        /*0010*/ 	.short	0x0001
        /*0012*/ 	.short	0x0008
        /*0014*/ 	.byte	0x00, 0xf5, 0x21, 0x00


	//----- nvinfo : EIATTR_KPARAM_INFO
	.align		4
.L_9:
        /*0018*/ 	.byte	0x04, 0x17
        /*001a*/ 	.short	(.L_11 - .L_10)
.L_10:
        /*001c*/ 	.word	0x00000000
        /*0020*/ 	.short	0x0000
        /*0022*/ 	.short	0x0000
        /*0024*/ 	.byte	0x00, 0xf5, 0x21, 0x00


	//----- nvinfo : EIATTR_SPARSE_MMA_MASK
	.align		4
.L_11:
        /*0028*/ 	.byte	0x03, 0x50
        /*002a*/ 	.short	0x0000


	//----- nvinfo : EIATTR_MAXREG_COUNT
	.align		4
        /*002c*/ 	.byte	0x03, 0x1b
        /*002e*/ 	.short	0x00ff


	//----- nvinfo : EIATTR_MERCURY_ISA_VERSION
	.align		4
        /*0030*/ 	.byte	0x03, 0x5f
        /*0032*/ 	.short	0x0101


	//----- nvinfo : EIATTR_VRC_CTA_INIT_COUNT
	.align		4
        /*0034*/ 	.byte	0x02, 0x4a
	.zero		1
	.zero		1


	//----- nvinfo : EIATTR_EXIT_INSTR_OFFSETS
	.align		4
        /*0038*/ 	.byte	0x04, 0x1c
        /*003a*/ 	.short	(.L_13 - .L_12)


	//   ....[0]....
.L_12:
        /*003c*/ 	.word	0x000006a0


	//----- nvinfo : EIATTR_MAX_THREADS
	.align		4
.L_13:
        /*0040*/ 	.byte	0x04, 0x05
        /*0042*/ 	.short	(.L_15 - .L_14)
.L_14:
        /*0044*/ 	.word	0x0000000d
        /*0048*/ 	.word	0x00000001
        /*004c*/ 	.word	0x00000001


	//----- nvinfo : EIATTR_CBANK_PARAM_SIZE
	.align		4
.L_15:
        /*0050*/ 	.byte	0x03, 0x19
        /*0052*/ 	.short	0x0010


	//----- nvinfo : EIATTR_PARAM_CBANK
	.align		4
        /*0054*/ 	.byte	0x04, 0x0a
        /*0056*/ 	.short	(.L_17 - .L_16)
	.align		4
.L_16:
        /*0058*/ 	.word	index@(.nv.constant0.default_function_kernel)
        /*005c*/ 	.short	0x0380
        /*005e*/ 	.short	0x0010


	//----- nvinfo : EIATTR_SW_WAR
	.align		4
.L_17:
        /*0060*/ 	.byte	0x04, 0x36
        /*0062*/ 	.short	(.L_19 - .L_18)
.L_18:
        /*0064*/ 	.word	0x00000008
.L_19:


//--------------------- .nv.callgraph             --------------------------
	.section	.nv.callgraph,"",@"SHT_CUDA_CALLGRAPH"
	.align	4
	.sectionentsize	8
	.align		4
        /*0000*/ 	.word	0x00000000
	.align		4
        /*0004*/ 	.word	0xffffffff
	.align		4
        /*0008*/ 	.word	0x00000000
	.align		4
        /*000c*/ 	.word	0xfffffffe
	.align		4
        /*0010*/ 	.word	0x00000000
	.align		4
        /*0014*/ 	.word	0xfffffffd
	.align		4
        /*0018*/ 	.word	0x00000000
	.align		4
        /*001c*/ 	.word	0xfffffffc


//--------------------- .text.default_function_kernel --------------------------
	.section	.text.default_function_kernel,"ax",@progbits
	.align	128
        .global         default_function_kernel
        .type           default_function_kernel,@function
        .size           default_function_kernel,(.L_x_1 - default_function_kernel)
        .other          default_function_kernel,@"STO_CUDA_ENTRY STV_DEFAULT"
default_function_kernel:
.text.default_function_kernel:
[----:B------:R-:W-:Y:S01]  /*0000*/  LDC R1, c[0x0][0x37c] ;  /* 0x0000df00ff017b82 */ /* 0x000fe20000000800 */
[----:B------:R-:W0:Y:S07]  /*0010*/  S2R R0, SR_CTAID.X ;  /* 0x0000000000007919 */ /* 0x000e2e0000002500 */
[----:B------:R-:W1:Y:S01]  /*0020*/  LDC.64 R2, c[0x0][0x388] ;  /* 0x0000e200ff027b82 */ /* 0x000e620000000a00 */
[----:B------:R-:W2:Y:S01]  /*0030*/  LDCU.64 UR4, c[0x0][0x358] ;  /* 0x00006b00ff0477ac */ /* 0x000ea20008000a00 */
[----:B------:R-:W0:Y:S02]  /*0040*/  S2R R5, SR_TID.X ;  /* 0x0000000000057919 */ /* 0x000e240000002100 */
[----:B0-----:R-:W-:-:S04]  /*0050*/  IMAD R0, R0, 0xd, R5 ;  /* 0x0000000d00007824 */ /* 0x001fc800078e0205 */
[----:B------:R-:W-:-:S04]  /*0060*/  IMAD R5, R0, 0x3f, RZ ;  /* 0x0000003f00057824 */ /* 0x000fc800078e02ff */
[----:B-1----:R-:W-:-:S05]  /*0070*/  IMAD.WIDE.U32 R2, R5, 0x4, R2 ;  /* 0x0000000405027825 */ /* 0x002fca00078e0002 */
[----:B--2---:R-:W2:Y:S04]  /*0080*/  LDG.E.CONSTANT R4, desc[UR4][R2.64] ;  /* 0x0000000402047981 */ /* 0x004ea8000c1e9900 */
[----:B------:R-:W2:Y:S04]  /*0090*/  LDG.E.CONSTANT R5, desc[UR4][R2.64+0x4] ;  /* 0x0000040402057981 */ /* 0x000ea8000c1e9900 */
[----:B------:R-:W3:Y:S04]  /*00a0*/  LDG.E.CONSTANT R7, desc[UR4][R2.64+0x8] ;  /* 0x0000080402077981 */ /* 0x000ee8000c1e9900 */
[----:B------:R-:W3:Y:S04]  /*00b0*/  LDG.E.CONSTANT R6, desc[UR4][R2.64+0xc] ;  /* 0x00000c0402067981 */ /* 0x000ee8000c1e9900 */
[----:B------:R-:W4:Y:S04]  /*00c0*/  LDG.E.CONSTANT R55, desc[UR4][R2.64+0x10] ;  /* 0x0000100402377981 */ /* 0x000f28000c1e9900 */
[----:B------:R-:W4:Y:S04]  /*00d0*/  LDG.E.CONSTANT R54, desc[UR4][R2.64+0x14] ;  /* 0x0000140402367981 */ /* 0x000f28000c1e9900 */
[----:B------:R-:W5:Y:S04]  /*00e0*/  LDG.E.CONSTANT R53, desc[UR4][R2.64+0x18] ;  /* 0x0000180402357981 */ /* 0x000f68000c1e9900 */
        /* <DEDUP_REMOVED lines=47> */
[----:B------:R-:W5:Y:S01]  /*03e0*/  LDG.E.CONSTANT R56, desc[UR4][R2.64+0xe8] ;  /* 0x0000e80402387981 */ /* 0x000f62000c1e9900 */
[----:B--2---:R-:W-:-:S03]  /*03f0*/  FMNMX3 R4, R4, -3.40282306073709652508e+38, R5, !PT ;  /* 0xff7ffffd04047876 */ /* 0x004fc60007800005 */
[----:B------:R-:W2:Y:S01]  /*0400*/  LDG.E.CONSTANT R5, desc[UR4][R2.64+0xd8] ;  /* 0x0000d80402057981 */ /* 0x000ea2000c1e9900 */
[----:B---3--:R-:W-:-:S03]  /*0410*/  FMNMX3 R4, R4, R7, R6, !PT ;  /* 0x0000000704047276 */ /* 0x008fc60007800006 */
[----:B------:R-:W3:Y:S04]  /*0420*/  LDG.E.CONSTANT R7, desc[UR4][R2.64+0xd0] ;  /* 0x0000d00402077981 */ /* 0x000ee8000c1e9900 */
[----:B------:R-:W3:Y:S01]  /*0430*/  LDG.E.CONSTANT R6, desc[UR4][R2.64+0xd4] ;  /* 0x0000d40402067981 */ /* 0x000ee2000c1e9900 */
[----:B----4-:R-:W-:-:S03]  /*0440*/  FMNMX3 R54, R4, R55, R54, !PT ;  /* 0x0000003704367276 */ /* 0x010fc60007800036 */
[----:B------:R-:W2:Y:S04]  /*0450*/  LDG.E.CONSTANT R4, desc[UR4][R2.64+0xdc] ;  /* 0x0000dc0402047981 */ /* 0x000ea8000c1e9900 */
[----:B------:R-:W4:Y:S01]  /*0460*/  LDG.E.CONSTANT R55, desc[UR4][R2.64+0xec] ;  /* 0x0000ec0402377981 */ /* 0x000f22000c1e9900 */
[----:B-----5:R-:W-:-:S03]  /*0470*/  FMNMX3 R59, R54, R53, R52, !PT ;  /* 0x00000035363b7276 */ /* 0x020fc60007800034 */
[----:B------:R-:W5:Y:S04]  /*0480*/  LDG.E.CONSTANT R54, desc[UR4][R2.64+0xf0] ;  /* 0x0000f00402367981 */ /* 0x000f68000c1e9900 */
[----:B------:R-:W5:Y:S04]  /*0490*/  LDG.E.CONSTANT R53, desc[UR4][R2.64+0xf4] ;  /* 0x0000f40402357981 */ /* 0x000f68000c1e9900 */
[----:B------:R0:W5:Y:S01]  /*04a0*/  LDG.E.CONSTANT R52, desc[UR4][R2.64+0xf8] ;  /* 0x0000f80402347981 */ /* 0x000162000c1e9900 */
[----:B------:R-:W-:-:S04]  /*04b0*/  FMNMX3 R10, R59, R10, R11, !PT ;  /* 0x0000000a3b0a7276 */ /* 0x000fc8000780000b */
[----:B------:R-:W-:Y:S01]  /*04c0*/  FMNMX3 R10, R10, R12, R13, !PT ;  /* 0x0000000c0a0a7276 */ /* 0x000fe2000780000d */
[----:B0-----:R-:W0:Y:S03]  /*04d0*/  LDC.64 R2, c[0x0][0x380] ;  /* 0x0000e000ff027b82 */ /* 0x001e260000000a00 */
[----:B------:R-:W-:-:S04]  /*04e0*/  FMNMX3 R10, R10, R14, R15, !PT ;  /* 0x0000000e0a0a7276 */ /* 0x000fc8000780000f */
        /* <DEDUP_REMOVED lines=18> */
[----:B------:R-:W-:Y:S01]  /*0610*/  FMNMX3 R8, R10, R8, R9, !PT ;  /* 0x000000080a087276 */ /* 0x000fe20007800009 */
[----:B0-----:R-:W-:-:S03]  /*0620*/  IMAD.WIDE.U32 R2, R0, 0x4, R2 ;  /* 0x0000000400027825 */ /* 0x001fc600078e0002 */
[----:B---3--:R-:W-:-:S04]  /*0630*/  FMNMX3 R6, R8, R7, R6, !PT ;  /* 0x0000000708067276 */ /* 0x008fc80007800006 */
[----:B--2---:R-:W-:-:S04]  /*0640*/  FMNMX3 R4, R6, R5, R4, !PT ;  /* 0x0000000506047276 */ /* 0x004fc80007800004 */
[----:B------:R-:W-:-:S04]  /*0650*/  FMNMX3 R4, R4, R58, R57, !PT ;  /* 0x0000003a04047276 */ /* 0x000fc80007800039 */
[----:B----4-:R-:W-:-:S04]  /*0660*/  FMNMX3 R4, R4, R56, R55, !PT ;  /* 0x0000003804047276 */ /* 0x010fc80007800037 */
[----:B-----5:R-:W-:-:S04]  /*0670*/  FMNMX3 R53, R4, R54, R53, !PT ;  /* 0x0000003604357276 */ /* 0x020fc80007800035 */
[----:B------:R-:W-:-:S05]  /*0680*/  FMNMX R53, R53, R52, !PT ;  /* 0x0000003435357209 */ /* 0x000fca0007800000 */
[----:B------:R-:W-:Y:S01]  /*0690*/  STG.E desc[UR4][R2.64], R53 ;  /* 0x0000003502007986 */ /* 0x000fe2000c101904 */
[----:B------:R-:W-:Y:S05]  /*06a0*/  EXIT ;  /* 0x000000000000794d */ /* 0x000fea0003800000 */
.L_x_0:
[----:B------:R-:W-:-:S00]  /*06b0*/  BRA `(.L_x_0) ;  /* 0xfffffffc00fc7947 */ /* 0x000fc0000383ffff */
[----:B------:R-:W-:-:S00]  /*06c0*/  NOP ;  /* 0x0000000000007918 */ /* 0x000fc00000000000 */
        /* <DEDUP_REMOVED lines=11> */
.L_x_1:


//--------------------- .nv.shared.reserved.0     --------------------------
	.section	.nv.shared.reserved.0,"aw",@nobits
	.weak		__nv_reservedSMEM_offset_0_alias
	.size		__nv_reservedSMEM_offset_0_alias, 0, 64
	.other		__nv_reservedSMEM_offset_0_alias,@"STO_CUDA_RESERVED_SHARED STV_DEFAULT"
__nv_reservedSMEM_offset_0_alias:
	.zero		0
	.zero		64


//--------------------- .nv.constant0.default_function_kernel --------------------------
	.section	.nv.constant0.default_function_kernel,"a",@progbits
	.sectionflags	@""
	.align	4
.nv.constant0.default_function_kernel:
	.zero		912


//--------------------- SYMBOLS --------------------------

	.type		.nv.reservedSmem.offset0,@object
	.size		.nv.reservedSmem.offset0,0x4
